	.headerflags	@"EF_CUDA_TEXMODE_UNIFIED EF_CUDA_64BIT_ADDRESS EF_CUDA_ACCELERATORS EF_CUDA_SM90 EF_CUDA_VIRTUAL_SM(EF_CUDA_SM90)"
	.elftype	@"ET_EXEC"


//--------------------- .nv.info                  --------------------------
	.section	.nv.info,"",@"SHT_CUDA_INFO"
	.align	4


	//----- nvinfo : EIATTR_REGCOUNT
	.align		4
        /*0000*/ 	.byte	0x04, 0x2f
        /*0002*/ 	.short	(.L_3 - .L_2)
	.align		4
.L_2:
        /*0004*/ 	.word	index@(triton_poi_fused__native_batch_norm_legit_no_training_relu_0)
        /*0008*/ 	.word	0x00000011


	//----- nvinfo : EIATTR_MIN_STACK_SIZE
	.align		4
.L_3:
        /*000c*/ 	.byte	0x04, 0x12
        /*000e*/ 	.short	(.L_5 - .L_4)
	.align		4
.L_4:
        /*0010*/ 	.word	index@(triton_poi_fused__native_batch_norm_legit_no_training_relu_0)
        /*0014*/ 	.word	0x00000000


	//----- nvinfo : EIATTR_FRAME_SIZE
	.align		4
.L_5:
        /*0018*/ 	.byte	0x04, 0x11
        /*001a*/ 	.short	(.L_7 - .L_6)
	.align		4
.L_6:
        /*001c*/ 	.word	index@(triton_poi_fused__native_batch_norm_legit_no_training_relu_0)
        /*0020*/ 	.word	0x00000000


	//----- nvinfo : EIATTR_MIN_STACK_SIZE
	.align		4
.L_7:
        /*0024*/ 	.byte	0x04, 0x12
        /*0026*/ 	.short	(.L_9 - .L_8)
	.align		4
.L_8:
        /*0028*/ 	.word	index@(triton_poi_fused__native_batch_norm_legit_no_training_relu_0)
        /*002c*/ 	.word	0x00000000
.L_9:


//--------------------- .nv.info.triton_poi_fused__native_batch_norm_legit_no_training_relu_0 --------------------------
	.section	.nv.info.triton_poi_fused__native_batch_norm_legit_no_training_relu_0,"",@"SHT_CUDA_INFO"
	.sectionflags	@""
	.align	4


	//----- nvinfo : EIATTR_CUDA_API_VERSION
	.align		4
        /*0000*/ 	.byte	0x04, 0x37
        /*0002*/ 	.short	(.L_11 - .L_10)
.L_10:
        /*0004*/ 	.word	0x0000007c


	//----- nvinfo : EIATTR_KPARAM_INFO
	.align		4
.L_11:
        /*0008*/ 	.byte	0x04, 0x17
        /*000a*/ 	.short	(.L_13 - .L_12)
.L_12:
        /*000c*/ 	.word	0x00000000
        /*0010*/ 	.short	0x0006
        /*0012*/ 	.short	0x0030
        /*0014*/ 	.byte	0x00, 0xf0, 0x11, 0x00


	//----- nvinfo : EIATTR_KPARAM_INFO
	.align		4
.L_13:
        /*0018*/ 	.byte	0x04, 0x17
        /*001a*/ 	.short	(.L_15 - .L_14)
.L_14:
        /*001c*/ 	.word	0x00000000
        /*0020*/ 	.short	0x0005
        /*0022*/ 	.short	0x0028
        /*0024*/ 	.byte	0x00, 0xf4, 0x21, 0x00


	//----- nvinfo : EIATTR_KPARAM_INFO
	.align		4
.L_15:
        /*0028*/ 	.byte	0x04, 0x17
        /*002a*/ 	.short	(.L_17 - .L_16)
.L_16:
        /*002c*/ 	.word	0x00000000
        /*0030*/ 	.short	0x0004
        /*0032*/ 	.short	0x0020
        /*0034*/ 	.byte	0x00, 0xf4, 0x21, 0x00


	//----- nvinfo : EIATTR_KPARAM_INFO
	.align		4
.L_17:
        /*0038*/ 	.byte	0x04, 0x17
        /*003a*/ 	.short	(.L_19 - .L_18)
.L_18:
        /*003c*/ 	.word	0x00000000
        /*0040*/ 	.short	0x0003
        /*0042*/ 	.short	0x0018
        /*0044*/ 	.byte	0x00, 0xf4, 0x21, 0x00


	//----- nvinfo : EIATTR_KPARAM_INFO
	.align		4
.L_19:
        /*0048*/ 	.byte	0x04, 0x17
        /*004a*/ 	.short	(.L_21 - .L_20)
.L_20:
        /*004c*/ 	.word	0x00000000
        /*0050*/ 	.short	0x0002
        /*0052*/ 	.short	0x0010
        /*0054*/ 	.byte	0x00, 0xf4, 0x21, 0x00


	//----- nvinfo : EIATTR_KPARAM_INFO
	.align		4
.L_21:
        /*0058*/ 	.byte	0x04, 0x17
        /*005a*/ 	.short	(.L_23 - .L_22)
.L_22:
        /*005c*/ 	.word	0x00000000
        /*0060*/ 	.short	0x0001
        /*0062*/ 	.short	0x0008
        /*0064*/ 	.byte	0x00, 0xf4, 0x21, 0x00


	//----- nvinfo : EIATTR_KPARAM_INFO
	.align		4
.L_23:
        /*0068*/ 	.byte	0x04, 0x17
        /*006a*/ 	.short	(.L_25 - .L_24)
.L_24:
        /*006c*/ 	.word	0x00000000
        /*0070*/ 	.short	0x0000
        /*0072*/ 	.short	0x0000
        /*0074*/ 	.byte	0x00, 0xf4, 0x21, 0x00


	//----- nvinfo : EIATTR_SPARSE_MMA_MASK
	.align		4
.L_25:
        /*0078*/ 	.byte	0x03, 0x50
        /*007a*/ 	.short	0x0000


	//----- nvinfo : EIATTR_MAXREG_COUNT
	.align		4
        /*007c*/ 	.byte	0x03, 0x1b
        /*007e*/ 	.short	0x00ff


	//----- nvinfo : EIATTR_EXIT_INSTR_OFFSETS
	.align		4
        /*0080*/ 	.byte	0x04, 0x1c
        /*0082*/ 	.short	(.L_27 - .L_26)


	//   ....[0]....
.L_26:
        /*0084*/ 	.word	0x00000350


	//----- nvinfo : EIATTR_REQNTID
	.align		4
.L_27:
        /*0088*/ 	.byte	0x04, 0x10
        /*008a*/ 	.short	(.L_29 - .L_28)
.L_28:
        /*008c*/ 	.word	0x00000080
        /*0090*/ 	.word	0x00000001
        /*0094*/ 	.word	0x00000001


	//----- nvinfo : EIATTR_CBANK_PARAM_SIZE
	.align		4
.L_29:
        /*0098*/ 	.byte	0x03, 0x19
        /*009a*/ 	.short	0x0034


	//----- nvinfo : EIATTR_PARAM_CBANK
	.align		4
        /*009c*/ 	.byte	0x04, 0x0a
        /*009e*/ 	.short	(.L_31 - .L_30)
	.align		4
.L_30:
        /*00a0*/ 	.word	index@(.nv.constant0.triton_poi_fused__native_batch_norm_legit_no_training_relu_0)
        /*00a4*/ 	.short	0x0210
        /*00a6*/ 	.short	0x0034


	//----- nvinfo : EIATTR_SW_WAR
	.align		4
.L_31:
        /*00a8*/ 	.byte	0x04, 0x36
        /*00aa*/ 	.short	(.L_33 - .L_32)
.L_32:
        /*00ac*/ 	.word	0x00000008
.L_33:


//--------------------- .nv.callgraph             --------------------------
	.section	.nv.callgraph,"",@"SHT_CUDA_CALLGRAPH"
	.align	4
	.sectionentsize	8
	.align		4
        /*0000*/ 	.word	0x00000000
	.align		4
        /*0004*/ 	.word	0xffffffff
	.align		4
        /*0008*/ 	.word	0x00000000
	.align		4
        /*000c*/ 	.word	0xfffffffe
	.align		4
        /*0010*/ 	.word	0x00000000
	.align		4
        /*0014*/ 	.word	0xfffffffd
	.align		4
        /*0018*/ 	.word	0x00000000
	.align		4
        /*001c*/ 	.word	0xfffffffc


//--------------------- .nv.constant4             --------------------------
	.section	.nv.constant4,"a",@progbits
	.align	8
	.align		8
.nv.constant4:
        /*0000*/ 	.dword	_$_str
	.align		8
        /*0008*/ 	.dword	_$_str_$_2


//--------------------- .text.triton_poi_fused__native_batch_norm_legit_no_training_relu_0 --------------------------
	.section	.text.triton_poi_fused__native_batch_norm_legit_no_training_relu_0,"ax",@progbits
	.align	128
        .global         triton_poi_fused__native_batch_norm_legit_no_training_relu_0
        .type           triton_poi_fused__native_batch_norm_legit_no_training_relu_0,@function
        .size           triton_poi_fused__native_batch_norm_legit_no_training_relu_0,(.L_x_1 - triton_poi_fused__native_batch_norm_legit_no_training_relu_0)
        .other          triton_poi_fused__native_batch_norm_legit_no_training_relu_0,@"STO_CUDA_ENTRY STV_DEFAULT"
triton_poi_fused__native_batch_norm_legit_no_training_relu_0:
.text.triton_poi_fused__native_batch_norm_legit_no_training_relu_0:
[----:B------:R-:W-:Y:S01]  /*0000*/  LDC R1, c[0x0][0x28] ;  /* 0x00000a00ff017b82 */ /* 0x000fe20000000800 */
[----:B------:R-:W1:Y:S07]  /*0010*/  S2R R0, SR_TID.X ;  /* 0x0000000000007919 */ /* 0x000e6e0000002100 */
[----:B------:R-:W2:Y:S01]  /*0020*/  LDC.64 R6, c[0x0][0x220] ;  /* 0x00008800ff067b82 */ /* 0x000ea20000000a00 */
[----:B------:R-:W-:Y:S01]  /*0030*/  ULDC.64 UR4, c[0x0][0x208] ;  /* 0x0000820000047ab9 */ /* 0x000fe20000000a00 */
[----:B------:R-:W3:Y:S06]  /*0040*/  S2R R5, SR_CTAID.X ;  /* 0x0000000000057919 */ /* 0x000eec0000002500 */
[----:B------:R-:W4:Y:S08]  /*0050*/  LDC.64 R8, c[0x0][0x228] ;  /* 0x00008a00ff087b82 */ /* 0x000f300000000a00 */
[----:B------:R-:W5:Y:S01]  /*0060*/  LDC.64 R10, c[0x0][0x230] ;  /* 0x00008c00ff0a7b82 */ /* 0x000f620000000a00 */
[----:B-1----:R-:W-:-:S02]  /*0070*/  SHF.L.U32 R0, R0, 0x1, RZ ;  /* 0x0000000100007819 */ /* 0x002fc400000006ff */
[----:B---3--:R-:W-:Y:S02]  /*0080*/  SHF.R.S32.HI R3, RZ, 0x17, R5 ;  /* 0x00000017ff037819 */ /* 0x008fe40000011405 */
[----:B------:R-:W-:Y:S02]  /*0090*/  LOP3.LUT R0, R0, 0xfe, RZ, 0xc0, !PT ;  /* 0x000000fe00007812 */ /* 0x000fe400078ec0ff */
[----:B------:R-:W-:Y:S02]  /*00a0*/  SGXT R3, R3, 0x1 ;  /* 0x000000010303781a */ /* 0x000fe40000000200 */
[----:B------:R-:W-:Y:S02]  /*00b0*/  LEA R0, R5, R0, 0x8 ;  /* 0x0000000005007211 */ /* 0x000fe400078e40ff */
[----:B------:R-:W1:Y:S02]  /*00c0*/  LDC.64 R4, c[0x0][0x218] ;  /* 0x00008600ff047b82 */ /* 0x000e640000000a00 */
[----:B------:R-:W-:-:S04]  /*00d0*/  LEA.HI R3, R3, R0, RZ, 0xa ;  /* 0x0000000003037211 */ /* 0x000fc800078f50ff */
[----:B------:R-:W-:-:S04]  /*00e0*/  SHF.R.S32.HI R3, RZ, 0xa, R3 ;  /* 0x0000000aff037819 */ /* 0x000fc80000011403 */
[----:B------:R-:W-:-:S04]  /*00f0*/  LEA.HI R2, R3, R3, RZ, 0x3 ;  /* 0x0000000303027211 */ /* 0x000fc800078f18ff */
[----:B------:R-:W-:-:S04]  /*0100*/  LOP3.LUT R2, R2, 0xfffffff8, RZ, 0xc0, !PT ;  /* 0xfffffff802027812 */ /* 0x000fc800078ec0ff */
[----:B------:R-:W-:Y:S02]  /*0110*/  IADD3 R13, R3, -R2, RZ ;  /* 0x80000002030d7210 */ /* 0x000fe40007ffe0ff */
[----:B------:R-:W3:Y:S03]  /*0120*/  LDC.64 R2, c[0x0][0x210] ;  /* 0x00008400ff027b82 */ /* 0x000ee60000000a00 */
[----:B--2---:R-:W-:-:S06]  /*0130*/  IMAD.WIDE R6, R13, 0x4, R6 ;  /* 0x000000040d067825 */ /* 0x004fcc00078e0206 */
[----:B------:R-:W2:Y:S01]  /*0140*/  LDG.E.EL R6, desc[UR4][R6.64] ;  /* 0x0000000406067981 */ /* 0x000ea2000c2e1900 */
[----:B-1----:R-:W-:-:S05]  /*0150*/  IMAD.WIDE R4, R13, 0x4, R4 ;  /* 0x000000040d047825 */ /* 0x002fca00078e0204 */
[----:B------:R1:W2:Y:S01]  /*0160*/  LDG.E.EL R12, desc[UR4][R4.64] ;  /* 0x00000004040c7981 */ /* 0x0002a2000c2e1900 */
[----:B---3--:R-:W-:Y:S01]  /*0170*/  IMAD.WIDE R2, R0, 0x4, R2 ;  /* 0x0000000400027825 */ /* 0x008fe200078e0202 */
[----:B------:R-:W-:Y:S01]  /*0180*/  HFMA2.MMA R14, -RZ, RZ, 1.625, 0 ;  /* 0x3e800000ff0e7435 */ /* 0x000fe200000001ff */
[----:B-1----:R-:W1:Y:S04]  /*0190*/  LDC.64 R4, c[0x0][0x238] ;  /* 0x00008e00ff047b82 */ /* 0x002e680000000a00 */
[----:B------:R-:W3:Y:S01]  /*01a0*/  LDG.E.64 R2, desc[UR4][R2.64] ;  /* 0x0000000402027981 */ /* 0x000ee2000c1e1b00 */
[----:B----4-:R-:W-:-:S04]  /*01b0*/  IMAD.WIDE R8, R13, 0x4, R8 ;  /* 0x000000040d087825 */ /* 0x010fc800078e0208 */
[----:B-----5:R-:W-:Y:S02]  /*01c0*/  IMAD.WIDE R10, R13, 0x4, R10 ;  /* 0x000000040d0a7825 */ /* 0x020fe400078e020a */
[----:B------:R-:W4:Y:S04]  /*01d0*/  LDG.E.EL R8, desc[UR4][R8.64] ;  /* 0x0000000408087981 */ /* 0x000f28000c2e1900 */
[----:B------:R-:W4:Y:S01]  /*01e0*/  LDG.E.EL R11, desc[UR4][R10.64] ;  /* 0x000000040a0b7981 */ /* 0x000f22000c2e1900 */
[----:B-1----:R-:W-:-:S04]  /*01f0*/  IMAD.WIDE R4, R0, 0x4, R4 ;  /* 0x0000000400047825 */ /* 0x002fc800078e0204 */
[----:B--2---:R-:W-:-:S04]  /*0200*/  FADD R6, R6, 9.9999997473787516356e-06 ;  /* 0x3727c5ac06067421 */ /* 0x004fc80000000000 */
[----:B------:R-:W1:Y:S02]  /*0210*/  MUFU.SQRT R7, R6 ;  /* 0x0000000600077308 */ /* 0x000e640000002000 */
[C---:B-1----:R-:W-:Y:S02]  /*0220*/  FSETP.GT.AND P0, PT, R7.reuse, 8.50705917302346158658e+37, PT ;  /* 0x7e8000000700780b */ /* 0x042fe40003f04000 */
[----:B------:R-:W-:-:S11]  /*0230*/  FSETP.GEU.AND P1, PT, R7, 1.175494350822287508e-38, PT ;  /* 0x008000000700780b */ /* 0x000fd60003f2e000 */
[----:B------:R-:W-:-:S04]  /*0240*/  @P0 FMUL R7, R7, 0.25 ;  /* 0x3e80000007070820 */ /* 0x000fc80000400000 */
[----:B------:R-:W-:-:S06]  /*0250*/  @!P1 FMUL R7, R7, 16777216 ;  /* 0x4b80000007079820 */ /* 0x000fcc0000400000 */
[----:B------:R-:W1:Y:S01]  /*0260*/  MUFU.RCP R7, R7 ;  /* 0x0000000700077308 */ /* 0x000e620000001000 */
[----:B------:R-:W-:Y:S01]  /*0270*/  FSEL R14, R14, 1, P0 ;  /* 0x3f8000000e0e7808 */ /* 0x000fe20000000000 */
[----:B---3--:R-:W-:-:S04]  /*0280*/  FADD R2, R2, -R12 ;  /* 0x8000000c02027221 */ /* 0x008fc80000000000 */
[----:B------:R-:W-:Y:S01]  /*0290*/  @!P1 FMUL R14, R14, 16777216 ;  /* 0x4b8000000e0e9820 */ /* 0x000fe20000400000 */
[----:B------:R-:W-:-:S03]  /*02a0*/  FADD R3, R3, -R12 ;  /* 0x8000000c03037221 */ /* 0x000fc60000000000 */
[----:B-1----:R-:W-:-:S04]  /*02b0*/  FMUL R14, R7, R14 ;  /* 0x0000000e070e7220 */ /* 0x002fc80000400000 */
[-C--:B------:R-:W-:Y:S01]  /*02c0*/  FMUL R2, R2, R14.reuse ;  /* 0x0000000e02027220 */ /* 0x080fe20000400000 */
[----:B------:R-:W-:-:S03]  /*02d0*/  FMUL R14, R3, R14 ;  /* 0x0000000e030e7220 */ /* 0x000fc60000400000 */
[C-C-:B----4-:R-:W-:Y:S01]  /*02e0*/  FFMA R2, R8.reuse, R2, R11.reuse ;  /* 0x0000000208027223 */ /* 0x150fe2000000000b */
[----:B------:R-:W-:-:S04]  /*02f0*/  FFMA R14, R8, R14, R11 ;  /* 0x0000000e080e7223 */ /* 0x000fc8000000000b */
[----:B------:R-:W-:Y:S02]  /*0300*/  FSETP.GEU.AND P0, PT, R2, RZ, PT ;  /* 0x000000ff0200720b */ /* 0x000fe40003f0e000 */
[----:B------:R-:W-:Y:S02]  /*0310*/  FSETP.GEU.AND P1, PT, R14, RZ, PT ;  /* 0x000000ff0e00720b */ /* 0x000fe40003f2e000 */
[----:B------:R-:W-:Y:S02]  /*0320*/  FSEL R2, R2, RZ, P0 ;  /* 0x000000ff02027208 */ /* 0x000fe40000000000 */
[----:B------:R-:W-:-:S05]  /*0330*/  FSEL R3, R14, RZ, P1 ;  /* 0x000000ff0e037208 */ /* 0x000fca0000800000 */
[----:B------:R-:W-:Y:S01]  /*0340*/  STG.E.64 desc[UR4][R4.64], R2 ;  /* 0x0000000204007986 */ /* 0x000fe2000c101b04 */
[----:B------:R-:W-:Y:S05]  /*0350*/  EXIT ;  /* 0x000000000000794d */ /* 0x000fea0003800000 */
.L_x_0:
[----:B------:R-:W-:-:S00]  /*0360*/  BRA `(.L_x_0) ;  /* 0xfffffffc00fc7947 */ /* 0x000fc0000383ffff */
[----:B------:R-:W-:-:S00]  /*0370*/  NOP ;  /* 0x0000000000007918 */ /* 0x000fc00000000000 */
        /* <DEDUP_REMOVED lines=8> */
.L_x_1:


//--------------------- .nv.global.init           --------------------------
	.section	.nv.global.init,"aw",@progbits
.nv.global.init:
	.type		_$_str,@object
	.size		_$_str,(_$_str_$_2 - _$_str)
_$_str:
        /*0000*/ 	.byte	0x5f, 0x5f, 0x43, 0x55, 0x44, 0x41, 0x5f, 0x46, 0x54, 0x5a, 0x00
	.type		_$_str_$_2,@object
	.size		_$_str_$_2,(.L_1 - _$_str_$_2)
_$_str_$_2:
        /*000b*/ 	.byte	0x5f, 0x5f, 0x43, 0x55, 0x44, 0x41, 0x5f, 0x50, 0x52, 0x45, 0x43, 0x5f, 0x53, 0x51, 0x52, 0x54
        /*001b*/ 	.byte	0x00
.L_1:


//--------------------- .nv.constant0.triton_poi_fused__native_batch_norm_legit_no_training_relu_0 --------------------------
	.section	.nv.constant0.triton_poi_fused__native_batch_norm_legit_no_training_relu_0,"a",@progbits
	.sectionflags	@""
	.align	4
.nv.constant0.triton_poi_fused__native_batch_norm_legit_no_training_relu_0:
	.zero		580
